//
// Generated by NVIDIA NVVM Compiler
//
// Compiler Build ID: CL-36424714
// Cuda compilation tools, release 13.0, V13.0.88
// Based on NVVM 20.0.0
//

.version 9.0
.target sm_100
.address_size 64

	// .globl	_Z11matMulNaivePKfS0_Pfi
// _ZZ11matMulTiledPKfS0_PfiE2As has been demoted
// _ZZ11matMulTiledPKfS0_PfiE2Bs has been demoted

.visible .entry _Z11matMulNaivePKfS0_Pfi(
	.param .u64 .ptr .align 1 _Z11matMulNaivePKfS0_Pfi_param_0,
	.param .u64 .ptr .align 1 _Z11matMulNaivePKfS0_Pfi_param_1,
	.param .u64 .ptr .align 1 _Z11matMulNaivePKfS0_Pfi_param_2,
	.param .u32 _Z11matMulNaivePKfS0_Pfi_param_3
)
{
	.reg .pred 	%p<10>;
	.reg .b32 	%r<40>;
	.reg .b32 	%f<67>;
	.reg .b64 	%rd<67>;

	ld.param.u64 	%rd14, [_Z11matMulNaivePKfS0_Pfi_param_0];
	ld.param.u64 	%rd15, [_Z11matMulNaivePKfS0_Pfi_param_1];
	ld.param.u32 	%r18, [_Z11matMulNaivePKfS0_Pfi_param_3];
	cvta.to.global.u64 	%rd1, %rd15;
	cvta.to.global.u64 	%rd2, %rd14;
	mov.u32 	%r19, %ctaid.y;
	mov.u32 	%r20, %ntid.y;
	mov.u32 	%r21, %tid.y;
	mad.lo.s32 	%r1, %r19, %r20, %r21;
	mov.u32 	%r22, %ctaid.x;
	mov.u32 	%r23, %ntid.x;
	mov.u32 	%r24, %tid.x;
	mad.lo.s32 	%r2, %r22, %r23, %r24;
	max.s32 	%r25, %r1, %r2;
	setp.ge.s32 	%p1, %r25, %r18;
	@%p1 bra 	$L__BB0_13;
	mul.lo.s32 	%r3, %r18, %r1;
	and.b32  	%r4, %r18, 7;
	setp.lt.u32 	%p2, %r18, 8;
	mov.f32 	%f66, 0f00000000;
	mov.b32 	%r38, 0;
	@%p2 bra 	$L__BB0_4;
	and.b32  	%r38, %r18, 2147483640;
	neg.s32 	%r36, %r38;
	mul.wide.s32 	%rd16, %r18, 4;
	add.s64 	%rd3, %rd1, %rd16;
	shl.b32 	%r7, %r18, 3;
	mul.wide.s32 	%rd17, %r18, 8;
	add.s64 	%rd4, %rd1, %rd17;
	mul.wide.s32 	%rd18, %r18, 12;
	add.s64 	%rd5, %rd1, %rd18;
	mul.wide.s32 	%rd19, %r18, 16;
	add.s64 	%rd6, %rd1, %rd19;
	mul.wide.s32 	%rd20, %r18, 20;
	add.s64 	%rd7, %rd1, %rd20;
	mul.wide.s32 	%rd21, %r18, 24;
	add.s64 	%rd8, %rd1, %rd21;
	mul.wide.s32 	%rd22, %r18, 28;
	add.s64 	%rd9, %rd1, %rd22;
	mul.wide.u32 	%rd23, %r3, 4;
	add.s64 	%rd24, %rd23, %rd2;
	add.s64 	%rd66, %rd24, 16;
	mov.f32 	%f66, 0f00000000;
	mov.u32 	%r35, %r2;
$L__BB0_3:
	.pragma "nounroll";
	mul.wide.s32 	%rd25, %r35, 4;
	add.s64 	%rd26, %rd3, %rd25;
	add.s64 	%rd27, %rd4, %rd25;
	add.s64 	%rd28, %rd5, %rd25;
	add.s64 	%rd29, %rd6, %rd25;
	add.s64 	%rd30, %rd7, %rd25;
	add.s64 	%rd31, %rd8, %rd25;
	add.s64 	%rd32, %rd9, %rd25;
	add.s64 	%rd33, %rd1, %rd25;
	ld.global.f32 	%f16, [%rd66+-16];
	ld.global.f32 	%f17, [%rd33];
	fma.rn.f32 	%f18, %f16, %f17, %f66;
	ld.global.f32 	%f19, [%rd66+-12];
	ld.global.f32 	%f20, [%rd26];
	fma.rn.f32 	%f21, %f19, %f20, %f18;
	ld.global.f32 	%f22, [%rd66+-8];
	ld.global.f32 	%f23, [%rd27];
	fma.rn.f32 	%f24, %f22, %f23, %f21;
	ld.global.f32 	%f25, [%rd66+-4];
	ld.global.f32 	%f26, [%rd28];
	fma.rn.f32 	%f27, %f25, %f26, %f24;
	ld.global.f32 	%f28, [%rd66];
	ld.global.f32 	%f29, [%rd29];
	fma.rn.f32 	%f30, %f28, %f29, %f27;
	ld.global.f32 	%f31, [%rd66+4];
	ld.global.f32 	%f32, [%rd30];
	fma.rn.f32 	%f33, %f31, %f32, %f30;
	ld.global.f32 	%f34, [%rd66+8];
	ld.global.f32 	%f35, [%rd31];
	fma.rn.f32 	%f36, %f34, %f35, %f33;
	ld.global.f32 	%f37, [%rd66+12];
	ld.global.f32 	%f38, [%rd32];
	fma.rn.f32 	%f66, %f37, %f38, %f36;
	add.s32 	%r36, %r36, 8;
	add.s32 	%r35, %r35, %r7;
	add.s64 	%rd66, %rd66, 32;
	setp.ne.s32 	%p3, %r36, 0;
	@%p3 bra 	$L__BB0_3;
$L__BB0_4:
	setp.eq.s32 	%p4, %r4, 0;
	@%p4 bra 	$L__BB0_12;
	and.b32  	%r13, %r18, 3;
	setp.lt.u32 	%p5, %r4, 4;
	@%p5 bra 	$L__BB0_7;
	add.s32 	%r27, %r38, %r3;
	mul.wide.u32 	%rd34, %r27, 4;
	add.s64 	%rd35, %rd2, %rd34;
	ld.global.f32 	%f40, [%rd35];
	mad.lo.s32 	%r28, %r38, %r18, %r2;
	mul.wide.s32 	%rd36, %r28, 4;
	add.s64 	%rd37, %rd1, %rd36;
	ld.global.f32 	%f41, [%rd37];
	fma.rn.f32 	%f42, %f40, %f41, %f66;
	cvt.u64.u32 	%rd38, %r3;
	cvt.u64.u32 	%rd39, %r38;
	add.s64 	%rd40, %rd39, %rd38;
	shl.b64 	%rd41, %rd40, 2;
	add.s64 	%rd42, %rd2, %rd41;
	ld.global.f32 	%f43, [%rd42+4];
	mul.wide.s32 	%rd43, %r18, 4;
	add.s64 	%rd44, %rd37, %rd43;
	ld.global.f32 	%f44, [%rd44];
	fma.rn.f32 	%f45, %f43, %f44, %f42;
	ld.global.f32 	%f46, [%rd42+8];
	add.s64 	%rd45, %rd44, %rd43;
	ld.global.f32 	%f47, [%rd45];
	fma.rn.f32 	%f48, %f46, %f47, %f45;
	ld.global.f32 	%f49, [%rd42+12];
	add.s64 	%rd46, %rd45, %rd43;
	ld.global.f32 	%f50, [%rd46];
	fma.rn.f32 	%f66, %f49, %f50, %f48;
	add.s32 	%r38, %r38, 4;
$L__BB0_7:
	setp.eq.s32 	%p6, %r13, 0;
	@%p6 bra 	$L__BB0_12;
	setp.eq.s32 	%p7, %r13, 1;
	@%p7 bra 	$L__BB0_10;
	add.s32 	%r29, %r38, %r3;
	mul.wide.u32 	%rd47, %r29, 4;
	add.s64 	%rd48, %rd2, %rd47;
	ld.global.f32 	%f52, [%rd48];
	mad.lo.s32 	%r30, %r38, %r18, %r2;
	mul.wide.s32 	%rd49, %r30, 4;
	add.s64 	%rd50, %rd1, %rd49;
	ld.global.f32 	%f53, [%rd50];
	fma.rn.f32 	%f54, %f52, %f53, %f66;
	cvt.u64.u32 	%rd51, %r3;
	cvt.u64.u32 	%rd52, %r38;
	add.s64 	%rd53, %rd52, %rd51;
	shl.b64 	%rd54, %rd53, 2;
	add.s64 	%rd55, %rd2, %rd54;
	ld.global.f32 	%f55, [%rd55+4];
	mul.wide.s32 	%rd56, %r18, 4;
	add.s64 	%rd57, %rd50, %rd56;
	ld.global.f32 	%f56, [%rd57];
	fma.rn.f32 	%f66, %f55, %f56, %f54;
	add.s32 	%r38, %r38, 2;
$L__BB0_10:
	and.b32  	%r31, %r18, 1;
	setp.eq.b32 	%p8, %r31, 1;
	not.pred 	%p9, %p8;
	@%p9 bra 	$L__BB0_12;
	add.s32 	%r32, %r38, %r3;
	mul.wide.u32 	%rd58, %r32, 4;
	add.s64 	%rd59, %rd2, %rd58;
	ld.global.f32 	%f57, [%rd59];
	mad.lo.s32 	%r33, %r38, %r18, %r2;
	mul.wide.s32 	%rd60, %r33, 4;
	add.s64 	%rd61, %rd1, %rd60;
	ld.global.f32 	%f58, [%rd61];
	fma.rn.f32 	%f66, %f57, %f58, %f66;
$L__BB0_12:
	ld.param.u64 	%rd65, [_Z11matMulNaivePKfS0_Pfi_param_2];
	add.s32 	%r34, %r3, %r2;
	cvta.to.global.u64 	%rd62, %rd65;
	mul.wide.s32 	%rd63, %r34, 4;
	add.s64 	%rd64, %rd62, %rd63;
	st.global.f32 	[%rd64], %f66;
$L__BB0_13:
	ret;

}
	// .globl	_Z11matMulTiledPKfS0_Pfi
.visible .entry _Z11matMulTiledPKfS0_Pfi(
	.param .u64 .ptr .align 1 _Z11matMulTiledPKfS0_Pfi_param_0,
	.param .u64 .ptr .align 1 _Z11matMulTiledPKfS0_Pfi_param_1,
	.param .u64 .ptr .align 1 _Z11matMulTiledPKfS0_Pfi_param_2,
	.param .u32 _Z11matMulTiledPKfS0_Pfi_param_3
)
{
	.reg .pred 	%p<8>;
	.reg .b32 	%r<43>;
	.reg .b32 	%f<63>;
	.reg .b64 	%rd<13>;
	// demoted variable
	.shared .align 4 .b8 _ZZ11matMulTiledPKfS0_PfiE2As[1024];
	// demoted variable
	.shared .align 4 .b8 _ZZ11matMulTiledPKfS0_PfiE2Bs[1024];
	ld.param.u64 	%rd4, [_Z11matMulTiledPKfS0_Pfi_param_0];
	ld.param.u64 	%rd5, [_Z11matMulTiledPKfS0_Pfi_param_1];
	ld.param.u64 	%rd6, [_Z11matMulTiledPKfS0_Pfi_param_2];
	ld.param.u32 	%r24, [_Z11matMulTiledPKfS0_Pfi_param_3];
	mov.u32 	%r25, %ctaid.y;
	shl.b32 	%r26, %r25, 4;
	mov.u32 	%r40, %tid.y;
	add.s32 	%r2, %r26, %r40;
	mov.u32 	%r27, %ctaid.x;
	shl.b32 	%r3, %r27, 4;
	mov.u32 	%r38, %tid.x;
	add.s32 	%r5, %r3, %r38;
	setp.lt.s32 	%p1, %r24, 1;
	mov.f32 	%f62, 0f00000000;
	@%p1 bra 	$L__BB1_7;
	add.s32 	%r28, %r24, 15;
	shr.u32 	%r29, %r28, 4;
	shl.b32 	%r30, %r40, 6;
	mov.u32 	%r31, _ZZ11matMulTiledPKfS0_PfiE2As;
	add.s32 	%r6, %r31, %r30;
	shl.b32 	%r32, %r38, 2;
	add.s32 	%r7, %r6, %r32;
	mov.u32 	%r33, _ZZ11matMulTiledPKfS0_PfiE2Bs;
	add.s32 	%r9, %r33, %r32;
	add.s32 	%r8, %r9, %r30;
	neg.s32 	%r42, %r29;
	mad.lo.s32 	%r34, %r40, %r24, %r38;
	add.s32 	%r41, %r34, %r3;
	shl.b32 	%r12, %r24, 4;
	mad.lo.s32 	%r39, %r24, %r2, %r38;
	cvta.to.global.u64 	%rd1, %rd4;
	cvta.to.global.u64 	%rd2, %rd5;
	mov.f32 	%f62, 0f00000000;
$L__BB1_2:
	setp.ge.u32 	%p2, %r2, %r24;
	mul.wide.s32 	%rd7, %r39, 4;
	add.s64 	%rd3, %rd1, %rd7;
	setp.ge.s32 	%p3, %r38, %r24;
	mov.f32 	%f60, 0f00000000;
	or.pred  	%p4, %p2, %p3;
	@%p4 bra 	$L__BB1_4;
	ld.global.f32 	%f60, [%rd3];
$L__BB1_4:
	st.shared.f32 	[%r7], %f60;
	mov.f32 	%f61, 0f00000000;
	max.s32 	%r35, %r5, %r40;
	setp.ge.s32 	%p5, %r35, %r24;
	@%p5 bra 	$L__BB1_6;
	mul.wide.s32 	%rd8, %r41, 4;
	add.s64 	%rd9, %rd2, %rd8;
	ld.global.f32 	%f61, [%rd9];
$L__BB1_6:
	st.shared.f32 	[%r8], %f61;
	bar.sync 	0;
	ld.shared.f32 	%f12, [%r6];
	ld.shared.f32 	%f13, [%r9];
	fma.rn.f32 	%f14, %f12, %f13, %f62;
	ld.shared.f32 	%f15, [%r6+4];
	ld.shared.f32 	%f16, [%r9+64];
	fma.rn.f32 	%f17, %f15, %f16, %f14;
	ld.shared.f32 	%f18, [%r6+8];
	ld.shared.f32 	%f19, [%r9+128];
	fma.rn.f32 	%f20, %f18, %f19, %f17;
	ld.shared.f32 	%f21, [%r6+12];
	ld.shared.f32 	%f22, [%r9+192];
	fma.rn.f32 	%f23, %f21, %f22, %f20;
	ld.shared.f32 	%f24, [%r6+16];
	ld.shared.f32 	%f25, [%r9+256];
	fma.rn.f32 	%f26, %f24, %f25, %f23;
	ld.shared.f32 	%f27, [%r6+20];
	ld.shared.f32 	%f28, [%r9+320];
	fma.rn.f32 	%f29, %f27, %f28, %f26;
	ld.shared.f32 	%f30, [%r6+24];
	ld.shared.f32 	%f31, [%r9+384];
	fma.rn.f32 	%f32, %f30, %f31, %f29;
	ld.shared.f32 	%f33, [%r6+28];
	ld.shared.f32 	%f34, [%r9+448];
	fma.rn.f32 	%f35, %f33, %f34, %f32;
	ld.shared.f32 	%f36, [%r6+32];
	ld.shared.f32 	%f37, [%r9+512];
	fma.rn.f32 	%f38, %f36, %f37, %f35;
	ld.shared.f32 	%f39, [%r6+36];
	ld.shared.f32 	%f40, [%r9+576];
	fma.rn.f32 	%f41, %f39, %f40, %f38;
	ld.shared.f32 	%f42, [%r6+40];
	ld.shared.f32 	%f43, [%r9+640];
	fma.rn.f32 	%f44, %f42, %f43, %f41;
	ld.shared.f32 	%f45, [%r6+44];
	ld.shared.f32 	%f46, [%r9+704];
	fma.rn.f32 	%f47, %f45, %f46, %f44;
	ld.shared.f32 	%f48, [%r6+48];
	ld.shared.f32 	%f49, [%r9+768];
	fma.rn.f32 	%f50, %f48, %f49, %f47;
	ld.shared.f32 	%f51, [%r6+52];
	ld.shared.f32 	%f52, [%r9+832];
	fma.rn.f32 	%f53, %f51, %f52, %f50;
	ld.shared.f32 	%f54, [%r6+56];
	ld.shared.f32 	%f55, [%r9+896];
	fma.rn.f32 	%f56, %f54, %f55, %f53;
	ld.shared.f32 	%f57, [%r6+60];
	ld.shared.f32 	%f58, [%r9+960];
	fma.rn.f32 	%f62, %f57, %f58, %f56;
	bar.sync 	0;
	add.s32 	%r42, %r42, 1;
	setp.ne.s32 	%p6, %r42, 0;
	add.s32 	%r41, %r41, %r12;
	add.s32 	%r40, %r40, 16;
	add.s32 	%r39, %r39, 16;
	add.s32 	%r38, %r38, 16;
	@%p6 bra 	$L__BB1_2;
$L__BB1_7:
	max.s32 	%r36, %r2, %r5;
	setp.ge.s32 	%p7, %r36, %r24;
	@%p7 bra 	$L__BB1_9;
	mad.lo.s32 	%r37, %r24, %r2, %r5;
	cvta.to.global.u64 	%rd10, %rd6;
	mul.wide.s32 	%rd11, %r37, 4;
	add.s64 	%rd12, %rd10, %rd11;
	st.global.f32 	[%rd12], %f62;
$L__BB1_9:
	ret;

}


// ===== COMPILED SASS (sm_100) =====

	.target	sm_100

	.elftype	@"ET_EXEC"


//--------------------- .note.nv.tkinfo           --------------------------
	.section	.note.nv.tkinfo,"",@"SHT_NOTE"
	.sectionflags	@"SHF_NOTE_NV_TKINFO"
	.tkinfo
        /*0018*/ 	.word	0x00000002
        /*0030*/ 	.string	""
        /*0030*/ 	.string	"ptxas"
        /*0030*/ 	.string	"Cuda compilation tools, release 13.0, V13.0.88"
        /*0030*/ 	.string	"Build cuda_13.0.r13.0/compiler.36424714_0"
        /*0030*/ 	.string	"-arch sm_100 -m 64 "



//--------------------- .note.nv.cuinfo           --------------------------
	.section	.note.nv.cuinfo,"",@"SHT_NOTE"
	.sectionflags	@"SHF_NOTE_NV_CUINFO"
        /*0018*/ 	.short	0x0002
        /*001a*/ 	.short	0x0064
        /*001c*/ 	.short	0x0082
	.zero		2


//--------------------- .nv.info                  --------------------------
	.section	.nv.info,"",@"SHT_CUDA_INFO"
	.align	4


	//----- nvinfo : EIATTR_REGCOUNT
	.align		4
        /*0000*/ 	.byte	0x04, 0x2f
        /*0002*/ 	.short	(.L_1 - .L_0)
	.align		4
.L_0:
        /*0004*/ 	.word	index@(_Z11matMulNaivePKfS0_Pfi)
        /*0008*/ 	.word	0x0000001e


	//----- nvinfo : EIATTR_FRAME_SIZE
	.align		4
.L_1:
        /*000c*/ 	.byte	0x04, 0x11
        /*000e*/ 	.short	(.L_3 - .L_2)
	.align		4
.L_2:
        /*0010*/ 	.word	index@(_Z11matMulNaivePKfS0_Pfi)
        /*0014*/ 	.word	0x00000000


	//----- nvinfo : EIATTR_REGCOUNT
	.align		4
.L_3:
        /*0018*/ 	.byte	0x04, 0x2f
        /*001a*/ 	.short	(.L_5 - .L_4)
	.align		4
.L_4:
        /*001c*/ 	.word	index@(_Z11matMulTiledPKfS0_Pfi)
        /*0020*/ 	.word	0x00000020


	//----- nvinfo : EIATTR_FRAME_SIZE
	.align		4
.L_5:
        /*0024*/ 	.byte	0x04, 0x11
        /*0026*/ 	.short	(.L_7 - .L_6)
	.align		4
.L_6:
        /*0028*/ 	.word	index@(_Z11matMulTiledPKfS0_Pfi)
        /*002c*/ 	.word	0x00000000


	//----- nvinfo : EIATTR_MIN_STACK_SIZE
	.align		4
.L_7:
        /*0030*/ 	.byte	0x04, 0x12
        /*0032*/ 	.short	(.L_9 - .L_8)
	.align		4
.L_8:
        /*0034*/ 	.word	index@(_Z11matMulTiledPKfS0_Pfi)
        /*0038*/ 	.word	0x00000000


	//----- nvinfo : EIATTR_MIN_STACK_SIZE
	.align		4
.L_9:
        /*003c*/ 	.byte	0x04, 0x12
        /*003e*/ 	.short	(.L_11 - .L_10)
	.align		4
.L_10:
        /*0040*/ 	.word	index@(_Z11matMulNaivePKfS0_Pfi)
        /*0044*/ 	.word	0x00000000
.L_11:


//--------------------- .nv.compat                --------------------------
	.section	.nv.compat,"",@"SHT_CUDA_COMPAT_INFO"
	.align	4
        /*0000*/ 	.byte	0x02, 0x09, 0x00, 0x00, 0x02, 0x02, 0x01, 0x00, 0x02, 0x05, 0x05, 0x00, 0x03, 0x07, 0x01, 0x01
        /*0010*/ 	.byte	0x02, 0x03, 0x00, 0x00, 0x02, 0x06, 0x01, 0x00, 0x04, 0x0b, 0x08, 0x00, 0x09, 0x00, 0x00, 0x00
        /*0020*/ 	.byte	0x00, 0x00, 0x00, 0x00


//--------------------- .nv.info._Z11matMulTiledPKfS0_Pfi --------------------------
	.section	.nv.info._Z11matMulTiledPKfS0_Pfi,"",@"SHT_CUDA_INFO"
	.sectionflags	@""
	.align	4


	//----- nvinfo : EIATTR_CUDA_API_VERSION
	.align		4
        /*0000*/ 	.byte	0x04, 0x37
        /*0002*/ 	.short	(.L_13 - .L_12)
.L_12:
        /*0004*/ 	.word	0x00000082


	//----- nvinfo : EIATTR_KPARAM_INFO
	.align		4
.L_13:
        /*0008*/ 	.byte	0x04, 0x17
        /*000a*/ 	.short	(.L_15 - .L_14)
.L_14:
        /*000c*/ 	.word	0x00000000
        /*0010*/ 	.short	0x0003
        /*0012*/ 	.short	0x0018
        /*0014*/ 	.byte	0x00, 0xf0, 0x11, 0x00


	//----- nvinfo : EIATTR_KPARAM_INFO
	.align		4
.L_15:
        /*0018*/ 	.byte	0x04, 0x17
        /*001a*/ 	.short	(.L_17 - .L_16)
.L_16:
        /*001c*/ 	.word	0x00000000
        /*0020*/ 	.short	0x0002
        /*0022*/ 	.short	0x0010
        /*0024*/ 	.byte	0x00, 0xf5, 0x21, 0x00


	//----- nvinfo : EIATTR_KPARAM_INFO
	.align		4
.L_17:
        /*0028*/ 	.byte	0x04, 0x17
        /*002a*/ 	.short	(.L_19 - .L_18)
.L_18:
        /*002c*/ 	.word	0x00000000
        /*0030*/ 	.short	0x0001
        /*0032*/ 	.short	0x0008
        /*0034*/ 	.byte	0x00, 0xf5, 0x21, 0x00


	//----- nvinfo : EIATTR_KPARAM_INFO
	.align		4
.L_19:
        /*0038*/ 	.byte	0x04, 0x17
        /*003a*/ 	.short	(.L_21 - .L_20)
.L_20:
        /*003c*/ 	.word	0x00000000
        /*0040*/ 	.short	0x0000
        /*0042*/ 	.short	0x0000
        /*0044*/ 	.byte	0x00, 0xf5, 0x21, 0x00


	//----- nvinfo : EIATTR_SPARSE_MMA_MASK
	.align		4
.L_21:
        /*0048*/ 	.byte	0x03, 0x50
        /*004a*/ 	.short	0x0000


	//----- nvinfo : EIATTR_MAXREG_COUNT
	.align		4
        /*004c*/ 	.byte	0x03, 0x1b
        /*004e*/ 	.short	0x00ff


	//----- nvinfo : EIATTR_NUM_BARRIERS
	.align		4
        /*0050*/ 	.byte	0x02, 0x4c
        /*0052*/ 	.byte	0x01
	.zero		1


	//----- nvinfo : EIATTR_MERCURY_ISA_VERSION
	.align		4
        /*0054*/ 	.byte	0x03, 0x5f
        /*0056*/ 	.short	0x0101


	//----- nvinfo : EIATTR_VRC_CTA_INIT_COUNT
	.align		4
        /*0058*/ 	.byte	0x02, 0x4a
	.zero		1
	.zero		1


	//----- nvinfo : EIATTR_EXIT_INSTR_OFFSETS
	.align		4
        /*005c*/ 	.byte	0x04, 0x1c
        /*005e*/ 	.short	(.L_23 - .L_22)


	//   ....[0]....
.L_22:
        /*0060*/ 	.word	0x000005c0


	//   ....[1]....
        /*0064*/ 	.word	0x00000610


	//----- nvinfo : EIATTR_CBANK_PARAM_SIZE
	.align		4
.L_23:
        /*0068*/ 	.byte	0x03, 0x19
        /*006a*/ 	.short	0x001c


	//----- nvinfo : EIATTR_PARAM_CBANK
	.align		4
        /*006c*/ 	.byte	0x04, 0x0a
        /*006e*/ 	.short	(.L_25 - .L_24)
	.align		4
.L_24:
        /*0070*/ 	.word	index@(.nv.constant0._Z11matMulTiledPKfS0_Pfi)
        /*0074*/ 	.short	0x0380
        /*0076*/ 	.short	0x001c


	//----- nvinfo : EIATTR_SW_WAR
	.align		4
.L_25:
        /*0078*/ 	.byte	0x04, 0x36
        /*007a*/ 	.short	(.L_27 - .L_26)
.L_26:
        /*007c*/ 	.word	0x00000008
.L_27:


//--------------------- .nv.info._Z11matMulNaivePKfS0_Pfi --------------------------
	.section	.nv.info._Z11matMulNaivePKfS0_Pfi,"",@"SHT_CUDA_INFO"
	.sectionflags	@""
	.align	4


	//----- nvinfo : EIATTR_CUDA_API_VERSION
	.align		4
        /*0000*/ 	.byte	0x04, 0x37
        /*0002*/ 	.short	(.L_29 - .L_28)
.L_28:
        /*0004*/ 	.word	0x00000082


	//----- nvinfo : EIATTR_KPARAM_INFO
	.align		4
.L_29:
        /*0008*/ 	.byte	0x04, 0x17
        /*000a*/ 	.short	(.L_31 - .L_30)
.L_30:
        /*000c*/ 	.word	0x00000000
        /*0010*/ 	.short	0x0003
        /*0012*/ 	.short	0x0018
        /*0014*/ 	.byte	0x00, 0xf0, 0x11, 0x00


	//----- nvinfo : EIATTR_KPARAM_INFO
	.align		4
.L_31:
        /*0018*/ 	.byte	0x04, 0x17
        /*001a*/ 	.short	(.L_33 - .L_32)
.L_32:
        /*001c*/ 	.word	0x00000000
        /*0020*/ 	.short	0x0002
        /*0022*/ 	.short	0x0010
        /*0024*/ 	.byte	0x00, 0xf5, 0x21, 0x00


	//----- nvinfo : EIATTR_KPARAM_INFO
	.align		4
.L_33:
        /*0028*/ 	.byte	0x04, 0x17
        /*002a*/ 	.short	(.L_35 - .L_34)
.L_34:
        /*002c*/ 	.word	0x00000000
        /*0030*/ 	.short	0x0001
        /*0032*/ 	.short	0x0008
        /*0034*/ 	.byte	0x00, 0xf5, 0x21, 0x00


	//----- nvinfo : EIATTR_KPARAM_INFO
	.align		4
.L_35:
        /*0038*/ 	.byte	0x04, 0x17
        /*003a*/ 	.short	(.L_37 - .L_36)
.L_36:
        /*003c*/ 	.word	0x00000000
        /*0040*/ 	.short	0x0000
        /*0042*/ 	.short	0x0000
        /*0044*/ 	.byte	0x00, 0xf5, 0x21, 0x00


	//----- nvinfo : EIATTR_SPARSE_MMA_MASK
	.align		4
.L_37:
        /*0048*/ 	.byte	0x03, 0x50
        /*004a*/ 	.short	0x0000


	//----- nvinfo : EIATTR_MAXREG_COUNT
	.align		4
        /*004c*/ 	.byte	0x03, 0x1b
        /*004e*/ 	.short	0x00ff


	//----- nvinfo : EIATTR_MERCURY_ISA_VERSION
	.align		4
        /*0050*/ 	.byte	0x03, 0x5f
        /*0052*/ 	.short	0x0101


	//----- nvinfo : EIATTR_VRC_CTA_INIT_COUNT
	.align		4
        /*0054*/ 	.byte	0x02, 0x4a
	.zero		1
	.zero		1


	//----- nvinfo : EIATTR_EXIT_INSTR_OFFSETS
	.align		4
        /*0058*/ 	.byte	0x04, 0x1c
        /*005a*/ 	.short	(.L_39 - .L_38)


	//   ....[0]....
.L_38:
        /*005c*/ 	.word	0x000000c0


	//   ....[1]....
        /*0060*/ 	.word	0x00000a90


	//----- nvinfo : EIATTR_CBANK_PARAM_SIZE
	.align		4
.L_39:
        /*0064*/ 	.byte	0x03, 0x19
        /*0066*/ 	.short	0x001c


	//----- nvinfo : EIATTR_PARAM_CBANK
	.align		4
        /*0068*/ 	.byte	0x04, 0x0a
        /*006a*/ 	.short	(.L_41 - .L_40)
	.align		4
.L_40:
        /*006c*/ 	.word	index@(.nv.constant0._Z11matMulNaivePKfS0_Pfi)
        /*0070*/ 	.short	0x0380
        /*0072*/ 	.short	0x001c


	//----- nvinfo : EIATTR_SW_WAR
	.align		4
.L_41:
        /*0074*/ 	.byte	0x04, 0x36
        /*0076*/ 	.short	(.L_43 - .L_42)
.L_42:
        /*0078*/ 	.word	0x00000008
.L_43:


//--------------------- .nv.callgraph             --------------------------
	.section	.nv.callgraph,"",@"SHT_CUDA_CALLGRAPH"
	.align	4
	.sectionentsize	8
	.align		4
        /*0000*/ 	.word	0x00000000
	.align		4
        /*0004*/ 	.word	0xffffffff
	.align		4
        /*0008*/ 	.word	0x00000000
	.align		4
        /*000c*/ 	.word	0xfffffffe
	.align		4
        /*0010*/ 	.word	0x00000000
	.align		4
        /*0014*/ 	.word	0xfffffffd
	.align		4
        /*0018*/ 	.word	0x00000000
	.align		4
        /*001c*/ 	.word	0xfffffffc


//--------------------- .text._Z11matMulTiledPKfS0_Pfi --------------------------
	.section	.text._Z11matMulTiledPKfS0_Pfi,"ax",@progbits
	.align	128
        .global         _Z11matMulTiledPKfS0_Pfi
        .type           _Z11matMulTiledPKfS0_Pfi,@function
        .size           _Z11matMulTiledPKfS0_Pfi,(.L_x_8 - _Z11matMulTiledPKfS0_Pfi)
        .other          _Z11matMulTiledPKfS0_Pfi,@"STO_CUDA_ENTRY STV_DEFAULT"
_Z11matMulTiledPKfS0_Pfi:
.text._Z11matMulTiledPKfS0_Pfi:
[----:B------:R-:W-:Y:S01]  /*0000*/  LDC R1, c[0x0][0x37c] ;  /* 0x0000df00ff017b82 */ /* 0x000fe20000000800 */
[----:B------:R-:W0:Y:S01]  /*0010*/  LDCU UR4, c[0x0][0x398] ;  /* 0x00007300ff0477ac */ /* 0x000e220008000800 */
[----:B------:R-:W1:Y:S01]  /*0020*/  S2R R5, SR_CTAID.Y ;  /* 0x0000000000057919 */ /* 0x000e620000002600 */
[----:B------:R-:W-:Y:S01]  /*0030*/  HFMA2 R25, -RZ, RZ, 0, 0 ;  /* 0x00000000ff197431 */ /* 0x000fe200000001ff */
[----:B------:R-:W2:Y:S01]  /*0040*/  LDCU.64 UR8, c[0x0][0x358] ;  /* 0x00006b00ff0877ac */ /* 0x000ea20008000a00 */
[----:B------:R-:W1:Y:S01]  /*0050*/  S2R R3, SR_TID.Y ;  /* 0x0000000000037919 */ /* 0x000e620000002200 */
[----:B------:R-:W3:Y:S01]  /*0060*/  S2R R10, SR_CTAID.X ;  /* 0x00000000000a7919 */ /* 0x000ee20000002500 */
[----:B------:R-:W3:Y:S01]  /*0070*/  S2R R2, SR_TID.X ;  /* 0x0000000000027919 */ /* 0x000ee20000002100 */
[----:B0-----:R-:W-:-:S04]  /*0080*/  MOV R6, UR4 ;  /* 0x0000000400067c02 */ /* 0x001fc80008000f00 */
[----:B------:R-:W-:Y:S02]  /*0090*/  ISETP.GE.AND P0, PT, R6, 0x1, PT ;  /* 0x000000010600780c */ /* 0x000fe40003f06270 */
[----:B-1----:R-:W-:Y:S02]  /*00a0*/  LEA R5, R5, R3, 0x4 ;  /* 0x0000000305057211 */ /* 0x002fe400078e20ff */
[----:B---3--:R-:W-:-:S09]  /*00b0*/  LEA R4, R10, R2, 0x4 ;  /* 0x000000020a047211 */ /* 0x008fd200078e20ff */
[----:B--2---:R-:W-:Y:S05]  /*00c0*/  @!P0 BRA `(.L_x_0) ;  /* 0x0000000400348947 */ /* 0x004fea0003800000 */
[----:B------:R-:W0:Y:S01]  /*00d0*/  S2UR UR6, SR_CgaCtaId ;  /* 0x00000000000679c3 */ /* 0x000e220000008800 */
[----:B------:R-:W-:Y:S01]  /*00e0*/  UMOV UR4, 0x400 ;  /* 0x0000040000047882 */ /* 0x000fe20000000000 */
[----:B------:R-:W-:Y:S01]  /*00f0*/  IADD3 R8, PT, PT, R6, 0xf, RZ ;  /* 0x0000000f06087810 */ /* 0x000fe20007ffe0ff */
[----:B------:R-:W-:Y:S01]  /*0100*/  UIADD3 UR5, UPT, UPT, UR4, 0x400, URZ ;  /* 0x0000040004057890 */ /* 0x000fe2000fffe0ff */
[-CC-:B------:R-:W-:Y:S01]  /*0110*/  IMAD R7, R3, R6.reuse, R2.reuse ;  /* 0x0000000603077224 */ /* 0x180fe200078e0202 */
[----:B------:R-:W-:Y:S01]  /*0120*/  MOV R25, RZ ;  /* 0x000000ff00197202 */ /* 0x000fe20000000f00 */
[----:B------:R-:W-:Y:S01]  /*0130*/  IMAD R18, R5, R6, R2 ;  /* 0x0000000605127224 */ /* 0x000fe200078e0202 */
[----:B------:R-:W-:Y:S01]  /*0140*/  SHF.R.U32.HI R8, RZ, 0x4, R8 ;  /* 0x00000004ff087819 */ /* 0x000fe20000011608 */
[----:B------:R-:W1:Y:S01]  /*0150*/  LDC R0, c[0x0][0x398] ;  /* 0x0000e600ff007b82 */ /* 0x000e620000000800 */
[----:B------:R-:W-:Y:S02]  /*0160*/  IMAD R7, R10, 0x10, R7 ;  /* 0x000000100a077824 */ /* 0x000fe400078e0207 */
[----:B------:R-:W-:-:S05]  /*0170*/  IADD3 R19, PT, PT, -R8, RZ, RZ ;  /* 0x000000ff08137210 */ /* 0x000fca0007ffe1ff */
[----:B------:R-:W2:Y:S01]  /*0180*/  LDC.64 R22, c[0x0][0x380] ;  /* 0x0000e000ff167b82 */ /* 0x000ea20000000a00 */
[----:B0-----:R-:W-:Y:S02]  /*0190*/  ULEA UR5, UR6, UR5, 0x18 ;  /* 0x0000000506057291 */ /* 0x001fe4000f8ec0ff */
[----:B------:R-:W-:-:S04]  /*01a0*/  ULEA UR4, UR6, UR4, 0x18 ;  /* 0x0000000406047291 */ /* 0x000fc8000f8ec0ff */
[----:B------:R-:W-:Y:S02]  /*01b0*/  LEA R16, R2, UR5, 0x2 ;  /* 0x0000000502107c11 */ /* 0x000fe4000f8e10ff */
[----:B------:R-:W-:-:S03]  /*01c0*/  LEA R17, R3, UR4, 0x6 ;  /* 0x0000000403117c11 */ /* 0x000fc6000f8e30ff */
[----:B------:R-:W-:Y:S01]  /*01d0*/  IMAD R21, R3, 0x40, R16 ;  /* 0x0000004003157824 */ /* 0x000fe200078e0210 */
[----:B------:R-:W-:-:S07]  /*01e0*/  LEA R20, R2, R17, 0x2 ;  /* 0x0000001102147211 */ /* 0x000fce00078e10ff */
.L_x_1:
[----:B-1----:R-:W-:Y:S01]  /*01f0*/  MOV R6, R0 ;  /* 0x0000000000067202 */ /* 0x002fe20000000f00 */
[----:B------:R-:W-:Y:S01]  /*0200*/  HFMA2 R29, -RZ, RZ, 0, 0 ;  /* 0x00000000ff1d7431 */ /* 0x000fe200000001ff */
[----:B------:R-:W-:Y:S02]  /*0210*/  VIMNMX R9, PT, PT, R4, R3, !PT ;  /* 0x0000000304097248 */ /* 0x000fe40007fe0100 */
[-C--:B------:R-:W-:Y:S02]  /*0220*/  ISETP.GE.AND P0, PT, R2, R6.reuse, PT ;  /* 0x000000060200720c */ /* 0x080fe40003f06270 */
[-C--:B------:R-:W-:Y:S01]  /*0230*/  ISETP.GE.AND P1, PT, R9, R6.reuse, PT ;  /* 0x000000060900720c */ /* 0x080fe20003f26270 */
[----:B--2---:R-:W-:Y:S01]  /*0240*/  IMAD.WIDE R8, R18, 0x4, R22 ;  /* 0x0000000412087825 */ /* 0x004fe200078e0216 */
[----:B------:R-:W-:Y:S02]  /*0250*/  ISETP.GE.U32.OR P0, PT, R5, R6, P0 ;  /* 0x000000060500720c */ /* 0x000fe40000706470 */
[----:B------:R-:W-:-:S09]  /*0260*/  MOV R24, RZ ;  /* 0x000000ff00187202 */ /* 0x000fd20000000f00 */
[----:B------:R-:W0:Y:S02]  /*0270*/  @!P1 LDC.64 R10, c[0x0][0x388] ;  /* 0x0000e200ff0a9b82 */ /* 0x000e240000000a00 */
[----:B------:R-:W2:Y:S01]  /*0280*/  @!P0 LDG.E R29, desc[UR8][R8.64] ;  /* 0x00000008081d8981 */ /* 0x000ea2000c1e1900 */
[----:B0-----:R-:W-:-:S05]  /*0290*/  @!P1 IMAD.WIDE R10, R7, 0x4, R10 ;  /* 0x00000004070a9825 */ /* 0x001fca00078e020a */
[----:B------:R-:W3:Y:S01]  /*02a0*/  @!P1 LDG.E R24, desc[UR8][R10.64] ;  /* 0x000000080a189981 */ /* 0x000ee2000c1e1900 */
[----:B------:R-:W-:-:S05]  /*02b0*/  VIADD R19, R19, 0x1 ;  /* 0x0000000113137836 */ /* 0x000fca0000000000 */
[----:B------:R-:W-:Y:S02]  /*02c0*/  ISETP.NE.AND P0, PT, R19, RZ, PT ;  /* 0x000000ff1300720c */ /* 0x000fe40003f05270 */
[----:B------:R-:W-:Y:S02]  /*02d0*/  IADD3 R3, PT, PT, R3, 0x10, RZ ;  /* 0x0000001003037810 */ /* 0x000fe40007ffe0ff */
[----:B------:R-:W-:Y:S02]  /*02e0*/  IADD3 R18, PT, PT, R18, 0x10, RZ ;  /* 0x0000001012127810 */ /* 0x000fe40007ffe0ff */
[----:B------:R-:W-:Y:S02]  /*02f0*/  IADD3 R2, PT, PT, R2, 0x10, RZ ;  /* 0x0000001002027810 */ /* 0x000fe40007ffe0ff */
[----:B------:R-:W-:Y:S01]  /*0300*/  LEA R7, R6, R7, 0x4 ;  /* 0x0000000706077211 */ /* 0x000fe200078e20ff */
[----:B--2---:R-:W-:Y:S04]  /*0310*/  STS [R20], R29 ;  /* 0x0000001d14007388 */ /* 0x004fe80000000800 */
[----:B---3--:R-:W-:Y:S01]  /*0320*/  STS [R21], R24 ;  /* 0x0000001815007388 */ /* 0x008fe20000000800 */
[----:B------:R-:W-:Y:S06]  /*0330*/  BAR.SYNC.DEFER_BLOCKING 0x0 ;  /* 0x0000000000007b1d */ /* 0x000fec0000010000 */
[----:B------:R-:W-:Y:S04]  /*0340*/  LDS R26, [R16] ;  /* 0x00000000101a7984 */ /* 0x000fe80000000800 */
[----:B------:R-:W0:Y:S04]  /*0350*/  LDS.128 R12, [R17] ;  /* 0x00000000110c7984 */ /* 0x000e280000000c00 */
[----:B------:R-:W1:Y:S04]  /*0360*/  LDS R28, [R16+0x40] ;  /* 0x00004000101c7984 */ /* 0x000e680000000800 */
[----:B------:R-:W2:Y:S04]  /*0370*/  LDS R27, [R16+0x80] ;  /* 0x00008000101b7984 */ /* 0x000ea80000000800 */
[----:B------:R-:W-:Y:S04]  /*0380*/  LDS.128 R8, [R17+0x10] ;  /* 0x0000100011087984 */ /* 0x000fe80000000c00 */
[----:B------:R-:W-:Y:S01]  /*0390*/  LDS R24, [R16+0x140] ;  /* 0x0001400010187984 */ /* 0x000fe20000000800 */
[----:B0-----:R-:W-:-:S03]  /*03a0*/  FFMA R26, R12, R26, R25 ;  /* 0x0000001a0c1a7223 */ /* 0x001fc60000000019 */
[----:B------:R-:W0:Y:S01]  /*03b0*/  LDS R12, [R16+0xc0] ;  /* 0x0000c000100c7984 */ /* 0x000e220000000800 */
[----:B-1----:R-:W-:-:S03]  /*03c0*/  FFMA R26, R28, R13, R26 ;  /* 0x0000000d1c1a7223 */ /* 0x002fc6000000001a */
[----:B------:R-:W1:Y:S04]  /*03d0*/  LDS R13, [R16+0x100] ;  /* 0x00010000100d7984 */ /* 0x000e680000000800 */
[----:B------:R-:W3:Y:S01]  /*03e0*/  LDS R25, [R16+0x180] ;  /* 0x0001800010197984 */ /* 0x000ee20000000800 */
[----:B--2---:R-:W-:-:S04]  /*03f0*/  FFMA R27, R27, R14, R26 ;  /* 0x0000000e1b1b7223 */ /* 0x004fc8000000001a */
[----:B0-----:R-:W-:Y:S02]  /*0400*/  FFMA R15, R12, R15, R27 ;  /* 0x0000000f0c0f7223 */ /* 0x001fe4000000001b */
[----:B------:R-:W-:Y:S02]  /*0410*/  LDS R27, [R16+0x200] ;  /* 0x00020000101b7984 */ /* 0x000fe40000000800 */
[----:B-1----:R-:W-:Y:S02]  /*0420*/  FFMA R13, R8, R13, R15 ;  /* 0x0000000d080d7223 */ /* 0x002fe4000000000f */
[----:B------:R-:W0:Y:S02]  /*0430*/  LDS R8, [R16+0x1c0] ;  /* 0x0001c00010087984 */ /* 0x000e240000000800 */
[----:B------:R-:W-:Y:S02]  /*0440*/  FFMA R26, R24, R9, R13 ;  /* 0x00000009181a7223 */ /* 0x000fe4000000000d */
[----:B------:R-:W1:Y:S04]  /*0450*/  LDS.128 R12, [R17+0x20] ;  /* 0x00002000110c7984 */ /* 0x000e680000000c00 */
[----:B------:R-:W2:Y:S01]  /*0460*/  LDS R24, [R16+0x240] ;  /* 0x0002400010187984 */ /* 0x000ea20000000800 */
[----:B---3--:R-:W-:-:S03]  /*0470*/  FFMA R9, R25, R10, R26 ;  /* 0x0000000a19097223 */ /* 0x008fc6000000001a */
[----:B------:R-:W3:Y:S01]  /*0480*/  LDS R25, [R16+0x280] ;  /* 0x0002800010197984 */ /* 0x000ee20000000800 */
[----:B0-----:R-:W-:-:S04]  /*0490*/  FFMA R9, R8, R11, R9 ;  /* 0x0000000b08097223 */ /* 0x001fc80000000009 */
[----:B-1----:R-:W-:Y:S02]  /*04a0*/  FFMA R9, R12, R27, R9 ;  /* 0x0000001b0c097223 */ /* 0x002fe40000000009 */
[----:B------:R-:W0:Y:S02]  /*04b0*/  LDS R12, [R16+0x2c0] ;  /* 0x0002c000100c7984 */ /* 0x000e240000000800 */
[----:B--2---:R-:W-:Y:S02]  /*04c0*/  FFMA R24, R24, R13, R9 ;  /* 0x0000000d18187223 */ /* 0x004fe40000000009 */
[----:B------:R-:W-:Y:S04]  /*04d0*/  LDS R13, [R16+0x300] ;  /* 0x00030000100d7984 */ /* 0x000fe80000000800 */
[----:B------:R-:W1:Y:S01]  /*04e0*/  LDS.128 R8, [R17+0x30] ;  /* 0x0000300011087984 */ /* 0x000e620000000c00 */
[----:B---3--:R-:W-:-:S03]  /*04f0*/  FFMA R25, R25, R14, R24 ;  /* 0x0000000e19197223 */ /* 0x008fc60000000018 */
[----:B------:R-:W2:Y:S04]  /*0500*/  LDS R27, [R16+0x340] ;  /* 0x00034000101b7984 */ /* 0x000ea80000000800 */
[----:B------:R-:W3:Y:S04]  /*0510*/  LDS R24, [R16+0x380] ;  /* 0x0003800010187984 */ /* 0x000ee80000000800 */
[----:B------:R-:W4:Y:S01]  /*0520*/  LDS R14, [R16+0x3c0] ;  /* 0x0003c000100e7984 */ /* 0x000f220000000800 */
[----:B0-----:R-:W-:-:S04]  /*0530*/  FFMA R15, R12, R15, R25 ;  /* 0x0000000f0c0f7223 */ /* 0x001fc80000000019 */
[----:B-1----:R-:W-:-:S04]  /*0540*/  FFMA R8, R8, R13, R15 ;  /* 0x0000000d08087223 */ /* 0x002fc8000000000f */
[----:B--2---:R-:W-:-:S04]  /*0550*/  FFMA R9, R27, R9, R8 ;  /* 0x000000091b097223 */ /* 0x004fc80000000008 */
[----:B---3--:R-:W-:-:S04]  /*0560*/  FFMA R9, R24, R10, R9 ;  /* 0x0000000a18097223 */ /* 0x008fc80000000009 */
[----:B----4-:R-:W-:Y:S01]  /*0570*/  FFMA R25, R14, R11, R9 ;  /* 0x0000000b0e197223 */ /* 0x010fe20000000009 */
[----:B------:R-:W-:Y:S06]  /*0580*/  BAR.SYNC.DEFER_BLOCKING 0x0 ;  /* 0x0000000000007b1d */ /* 0x000fec0000010000 */
[----:B------:R-:W-:Y:S05]  /*0590*/  @P0 BRA `(.L_x_1) ;  /* 0xfffffffc00140947 */ /* 0x000fea000383ffff */
.L_x_0:
[----:B------:R-:W-:-:S04]  /*05a0*/  VIMNMX R3, PT, PT, R5, R4, !PT ;  /* 0x0000000405037248 */ /* 0x000fc80007fe0100 */
[----:B------:R-:W-:-:S13]  /*05b0*/  ISETP.GE.AND P0, PT, R3, R6, PT ;  /* 0x000000060300720c */ /* 0x000fda0003f06270 */
[----:B------:R-:W-:Y:S05]  /*05c0*/  @P0 EXIT ;  /* 0x000000000000094d */ /* 0x000fea0003800000 */
[----:B------:R-:W0:Y:S01]  /*05d0*/  LDC.64 R2, c[0x0][0x390] ;  /* 0x0000e400ff027b82 */ /* 0x000e220000000a00 */
[----:B------:R-:W-:-:S04]  /*05e0*/  IMAD R5, R5, R6, R4 ;  /* 0x0000000605057224 */ /* 0x000fc800078e0204 */
[----:B0-----:R-:W-:-:S05]  /*05f0*/  IMAD.WIDE R2, R5, 0x4, R2 ;  /* 0x0000000405027825 */ /* 0x001fca00078e0202 */
[----:B------:R-:W-:Y:S01]  /*0600*/  STG.E desc[UR8][R2.64], R25 ;  /* 0x0000001902007986 */ /* 0x000fe2000c101908 */
[----:B------:R-:W-:Y:S05]  /*0610*/  EXIT ;  /* 0x000000000000794d */ /* 0x000fea0003800000 */
.L_x_2:
[----:B------:R-:W-:-:S00]  /*0620*/  BRA `(.L_x_2) ;  /* 0xfffffffc00fc7947 */ /* 0x000fc0000383ffff */
[----:B------:R-:W-:-:S00]  /*0630*/  NOP ;  /* 0x0000000000007918 */ /* 0x000fc00000000000 */
        /* <DEDUP_REMOVED lines=12> */
.L_x_8:


//--------------------- .text._Z11matMulNaivePKfS0_Pfi --------------------------
	.section	.text._Z11matMulNaivePKfS0_Pfi,"ax",@progbits
	.align	128
        .global         _Z11matMulNaivePKfS0_Pfi
        .type           _Z11matMulNaivePKfS0_Pfi,@function
        .size           _Z11matMulNaivePKfS0_Pfi,(.L_x_9 - _Z11matMulNaivePKfS0_Pfi)
        .other          _Z11matMulNaivePKfS0_Pfi,@"STO_CUDA_ENTRY STV_DEFAULT"
_Z11matMulNaivePKfS0_Pfi:
.text._Z11matMulNaivePKfS0_Pfi:
[----:B------:R-:W-:Y:S01]  /*0000*/  LDC R1, c[0x0][0x37c] ;  /* 0x0000df00ff017b82 */ /* 0x000fe20000000800 */
[----:B------:R-:W0:Y:S07]  /*0010*/  S2R R0, SR_TID.Y ;  /* 0x0000000000007919 */ /* 0x000e2e0000002200 */
[----:B------:R-:W0:Y:S01]  /*0020*/  S2UR UR4, SR_CTAID.Y ;  /* 0x00000000000479c3 */ /* 0x000e220000002600 */
[----:B------:R-:W1:Y:S01]  /*0030*/  LDCU UR20, c[0x0][0x398] ;  /* 0x00007300ff1477ac */ /* 0x000e620008000800 */
[----:B------:R-:W2:Y:S06]  /*0040*/  S2R R3, SR_TID.X ;  /* 0x0000000000037919 */ /* 0x000eac0000002100 */
[----:B------:R-:W0:Y:S08]  /*0050*/  LDC R13, c[0x0][0x364] ;  /* 0x0000d900ff0d7b82 */ /* 0x000e300000000800 */
[----:B------:R-:W2:Y:S08]  /*0060*/  S2UR UR5, SR_CTAID.X ;  /* 0x00000000000579c3 */ /* 0x000eb00000002500 */
[----:B------:R-:W2:Y:S01]  /*0070*/  LDC R2, c[0x0][0x360] ;  /* 0x0000d800ff027b82 */ /* 0x000ea20000000800 */
[----:B0-----:R-:W-:-:S02]  /*0080*/  IMAD R13, R13, UR4, R0 ;  /* 0x000000040d0d7c24 */ /* 0x001fc4000f8e0200 */
[----:B--2---:R-:W-:-:S05]  /*0090*/  IMAD R0, R2, UR5, R3 ;  /* 0x0000000502007c24 */ /* 0x004fca000f8e0203 */
[----:B------:R-:W-:-:S04]  /*00a0*/  VIMNMX R2, PT, PT, R13, R0, !PT ;  /* 0x000000000d027248 */ /* 0x000fc80007fe0100 */
[----:B-1----:R-:W-:-:S13]  /*00b0*/  ISETP.GE.AND P0, PT, R2, UR20, PT ;  /* 0x0000001402007c0c */ /* 0x002fda000bf06270 */
[----:B------:R-:W-:Y:S05]  /*00c0*/  @P0 EXIT ;  /* 0x000000000000094d */ /* 0x000fea0003800000 */
[----:B------:R-:W-:Y:S01]  /*00d0*/  UISETP.GE.U32.AND UP0, UPT, UR20, 0x8, UPT ;  /* 0x000000081400788c */ /* 0x000fe2000bf06070 */
[----:B------:R-:W-:Y:S02]  /*00e0*/  HFMA2 R12, -RZ, RZ, 0, 0 ;  /* 0x00000000ff0c7431 */ /* 0x000fe400000001ff */
[----:B------:R-:W-:Y:S01]  /*00f0*/  IMAD R13, R13, UR20, RZ ;  /* 0x000000140d0d7c24 */ /* 0x000fe2000f8e02ff */
[----:B------:R-:W-:Y:S01]  /*0100*/  UMOV UR4, URZ ;  /* 0x000000ff00047c82 */ /* 0x000fe20008000000 */
[----:B------:R-:W0:Y:S04]  /*0110*/  LDCU.64 UR18, c[0x0][0x358] ;  /* 0x00006b00ff1277ac */ /* 0x000e280008000a00 */
[----:B------:R-:W-:Y:S05]  /*0120*/  BRA.U !UP0, `(.L_x_3) ;  /* 0x0000000508047547 */ /* 0x000fea000b800000 */
[----:B------:R-:W1:Y:S01]  /*0130*/  LDCU.128 UR24, c[0x0][0x380] ;  /* 0x00007000ff1877ac */ /* 0x000e620008000c00 */
[----:B------:R-:W-:Y:S02]  /*0140*/  MOV R12, RZ ;  /* 0x000000ff000c7202 */ /* 0x000fe40000000f00 */
[----:B------:R-:W-:Y:S01]  /*0150*/  MOV R14, R0 ;  /* 0x00000000000e7202 */ /* 0x000fe20000000f00 */
[----:B------:R-:W-:-:S04]  /*0160*/  ULOP3.LUT UR4, UR20, 0x7ffffff8, URZ, 0xc0, !UPT ;  /* 0x7ffffff814047892 */ /* 0x000fc8000f8ec0ff */
[----:B------:R-:W-:Y:S01]  /*0170*/  UIADD3 UR5, UPT, UPT, -UR4, URZ, URZ ;  /* 0x000000ff04057290 */ /* 0x000fe2000fffe1ff */
[----:B-1----:R-:W-:Y:S01]  /*0180*/  MOV R2, UR24 ;  /* 0x0000001800027c02 */ /* 0x002fe20008000f00 */
[----:B------:R-:W-:Y:S01]  /*0190*/  UIMAD.WIDE UR6, UR20, 0x8, UR26 ;  /* 0x00000008140678a5 */ /* 0x000fe2000f8e021a */
[----:B------:R-:W-:Y:S01]  /*01a0*/  MOV R3, UR25 ;  /* 0x0000001900037c02 */ /* 0x000fe20008000f00 */
[----:B------:R-:W-:Y:S02]  /*01b0*/  UIMAD.WIDE UR8, UR20, 0xc, UR26 ;  /* 0x0000000c140878a5 */ /* 0x000fe4000f8e021a */
[----:B------:R-:W-:Y:S01]  /*01c0*/  UIMAD.WIDE UR10, UR20, 0x10, UR26 ;  /* 0x00000010140a78a5 */ /* 0x000fe2000f8e021a */
[----:B------:R-:W-:Y:S01]  /*01d0*/  IMAD.WIDE.U32 R2, R13, 0x4, R2 ;  /* 0x000000040d027825 */ /* 0x000fe200078e0002 */
[----:B------:R-:W-:Y:S02]  /*01e0*/  UIMAD.WIDE UR12, UR20, 0x14, UR26 ;  /* 0x00000014140c78a5 */ /* 0x000fe4000f8e021a */
[----:B------:R-:W-:Y:S01]  /*01f0*/  UIMAD.WIDE UR14, UR20, 0x18, UR26 ;  /* 0x00000018140e78a5 */ /* 0x000fe2000f8e021a */
[----:B------:R-:W-:Y:S01]  /*0200*/  IADD3 R2, P0, PT, R2, 0x10, RZ ;  /* 0x0000001002027810 */ /* 0x000fe20007f1e0ff */
[----:B------:R-:W-:-:S03]  /*0210*/  UIMAD.WIDE UR16, UR20, 0x1c, UR26 ;  /* 0x0000001c141078a5 */ /* 0x000fc6000f8e021a */
[----:B------:R-:W-:-:S09]  /*0220*/  IADD3.X R3, PT, PT, RZ, R3, RZ, P0, !PT ;  /* 0x00000003ff037210 */ /* 0x000fd200007fe4ff */
.L_x_4:
[----:B------:R-:W-:Y:S01]  /*0230*/  UIMAD.WIDE UR22, UR20, 0x4, UR26 ;  /* 0x00000004141678a5 */ /* 0x000fe2000f8e021a */
[----:B------:R-:W-:Y:S02]  /*0240*/  IMAD.MOV.U32 R23, RZ, RZ, 0x4 ;  /* 0x00000004ff177424 */ /* 0x000fe400078e00ff */
[----:B------:R-:W-:Y:S01]  /*0250*/  HFMA2 R11, -RZ, RZ, 0, 2.384185791015625e-07 ;  /* 0x00000004ff0b7431 */ /* 0x000fe200000001ff */
[----:B------:R-:W-:Y:S01]  /*0260*/  MOV R25, 0x4 ;  /* 0x0000000400197802 */ /* 0x000fe20000000f00 */
[----:B0-----:R-:W2:Y:S01]  /*0270*/  LDG.E R21, desc[UR18][R2.64+-0x10] ;  /* 0xfffff01202157981 */ /* 0x001ea2000c1e1900 */
[C---:B------:R-:W-:Y:S01]  /*0280*/  IMAD.WIDE R22, R14.reuse, R23, UR26 ;  /* 0x0000001a0e167e25 */ /* 0x040fe2000f8e0217 */
[----:B------:R-:W-:Y:S02]  /*0290*/  MOV R8, UR22 ;  /* 0x0000001600087c02 */ /* 0x000fe40008000f00 */
[----:B------:R-:W-:Y:S01]  /*02a0*/  MOV R9, UR23 ;  /* 0x0000001700097c02 */ /* 0x000fe20008000f00 */
[----:B------:R-:W3:Y:S02]  /*02b0*/  LDG.E R19, desc[UR18][R2.64+-0xc] ;  /* 0xfffff41202137981 */ /* 0x000ee4000c1e1900 */
[----:B------:R-:W-:-:S02]  /*02c0*/  IMAD.WIDE R8, R14, 0x4, R8 ;  /* 0x000000040e087825 */ /* 0x000fc400078e0208 */
[----:B------:R-:W2:Y:S01]  /*02d0*/  LDG.E R22, desc[UR18][R22.64] ;  /* 0x0000001216167981 */ /* 0x000ea2000c1e1900 */
[----:B------:R-:W-:Y:S01]  /*02e0*/  MOV R5, 0x4 ;  /* 0x0000000400057802 */ /* 0x000fe20000000f00 */
[C---:B------:R-:W-:Y:S02]  /*02f0*/  IMAD.WIDE R24, R14.reuse, R25, UR6 ;  /* 0x000000060e187e25 */ /* 0x040fe4000f8e0219 */
[----:B------:R0:W3:Y:S02]  /*0300*/  LDG.E R20, desc[UR18][R8.64] ;  /* 0x0000001208147981 */ /* 0x0000e4000c1e1900 */
[----:B------:R-:W-:Y:S02]  /*0310*/  IMAD.WIDE R10, R14, R11, UR8 ;  /* 0x000000080e0a7e25 */ /* 0x000fe4000f8e020b */
[----:B------:R-:W4:Y:S04]  /*0320*/  LDG.E R18, desc[UR18][R24.64] ;  /* 0x0000001218127981 */ /* 0x000f28000c1e1900 */
[----:B------:R-:W4:Y:S01]  /*0330*/  LDG.E R17, desc[UR18][R2.64+-0x8] ;  /* 0xfffff81202117981 */ /* 0x000f22000c1e1900 */
[----:B0-----:R-:W-:-:S02]  /*0340*/  HFMA2 R9, -RZ, RZ, 0, 2.384185791015625e-07 ;  /* 0x00000004ff097431 */ /* 0x001fc400000001ff */
[----:B------:R-:W-:Y:S01]  /*0350*/  IMAD.MOV.U32 R7, RZ, RZ, 0x4 ;  /* 0x00000004ff077424 */ /* 0x000fe200078e00ff */
[----:B------:R0:W5:Y:S01]  /*0360*/  LDG.E R16, desc[UR18][R10.64] ;  /* 0x000000120a107981 */ /* 0x000162000c1e1900 */
[----:B------:R-:W-:-:S03]  /*0370*/  IMAD.WIDE R4, R14, R5, UR10 ;  /* 0x0000000a0e047e25 */ /* 0x000fc6000f8e0205 */
[----:B------:R-:W5:Y:S01]  /*0380*/  LDG.E R15, desc[UR18][R2.64+-0x4] ;  /* 0xfffffc12020f7981 */ /* 0x000f62000c1e1900 */
[C---:B------:R-:W-:Y:S01]  /*0390*/  IMAD.WIDE R6, R14.reuse, R7, UR12 ;  /* 0x0000000c0e067e25 */ /* 0x040fe2000f8e0207 */
[----:B------:R-:W-:Y:S02]  /*03a0*/  MOV R27, 0x4 ;  /* 0x00000004001b7802 */ /* 0x000fe40000000f00 */
[----:B------:R1:W5:Y:S01]  /*03b0*/  LDG.E R4, desc[UR18][R4.64] ;  /* 0x0000001204047981 */ /* 0x000362000c1e1900 */
[----:B------:R-:W-:-:S03]  /*03c0*/  IMAD.WIDE R8, R14, R9, UR14 ;  /* 0x0000000e0e087e25 */ /* 0x000fc6000f8e0209 */
[----:B------:R-:W5:Y:S01]  /*03d0*/  LDG.E R23, desc[UR18][R2.64] ;  /* 0x0000001202177981 */ /* 0x000f62000c1e1900 */
[----:B0-----:R-:W-:-:S03]  /*03e0*/  IMAD.WIDE R10, R14, R27, UR16 ;  /* 0x000000100e0a7e25 */ /* 0x001fc6000f8e021b */
[----:B------:R-:W5:Y:S04]  /*03f0*/  LDG.E R7, desc[UR18][R6.64] ;  /* 0x0000001206077981 */ /* 0x000f68000c1e1900 */
[----:B------:R-:W5:Y:S04]  /*0400*/  LDG.E R24, desc[UR18][R2.64+0x4] ;  /* 0x0000041202187981 */ /* 0x000f68000c1e1900 */
[----:B------:R-:W5:Y:S04]  /*0410*/  LDG.E R8, desc[UR18][R8.64] ;  /* 0x0000001208087981 */ /* 0x000f68000c1e1900 */
[----:B------:R-:W5:Y:S04]  /*0420*/  LDG.E R25, desc[UR18][R2.64+0x8] ;  /* 0x0000081202197981 */ /* 0x000f68000c1e1900 */
[----:B------:R-:W5:Y:S04]  /*0430*/  LDG.E R10, desc[UR18][R10.64] ;  /* 0x000000120a0a7981 */ /* 0x000f68000c1e1900 */
[----:B------:R0:W5:Y:S01]  /*0440*/  LDG.E R27, desc[UR18][R2.64+0xc] ;  /* 0x00000c12021b7981 */ /* 0x000162000c1e1900 */
[----:B------:R-:W-:-:S04]  /*0450*/  UIADD3 UR5, UPT, UPT, UR5, 0x8, URZ ;  /* 0x0000000805057890 */ /* 0x000fc8000fffe0ff */
[----:B------:R-:W-:Y:S01]  /*0460*/  UISETP.NE.AND UP0, UPT, UR5, URZ, UPT ;  /* 0x000000ff0500728c */ /* 0x000fe2000bf05270 */
[----:B-1----:R-:W-:Y:S02]  /*0470*/  MOV R5, UR20 ;  /* 0x0000001400057c02 */ /* 0x002fe40008000f00 */
[----:B0-----:R-:W-:Y:S02]  /*0480*/  IADD3 R2, P0, PT, R2, 0x20, RZ ;  /* 0x0000002002027810 */ /* 0x001fe40007f1e0ff */
[----:B------:R-:W-:Y:S02]  /*0490*/  LEA R14, R5, R14, 0x3 ;  /* 0x0000000e050e7211 */ /* 0x000fe400078e18ff */
[----:B------:R-:W-:Y:S01]  /*04a0*/  IADD3.X R3, PT, PT, RZ, R3, RZ, P0, !PT ;  /* 0x00000003ff037210 */ /* 0x000fe200007fe4ff */
[----:B--2---:R-:W-:-:S04]  /*04b0*/  FFMA R22, R21, R22, R12 ;  /* 0x0000001615167223 */ /* 0x004fc8000000000c */
[----:B---3--:R-:W-:-:S04]  /*04c0*/  FFMA R20, R19, R20, R22 ;  /* 0x0000001413147223 */ /* 0x008fc80000000016 */
[----:B----4-:R-:W-:-:S04]  /*04d0*/  FFMA R18, R17, R18, R20 ;  /* 0x0000001211127223 */ /* 0x010fc80000000014 */
[----:B-----5:R-:W-:-:S04]  /*04e0*/  FFMA R16, R15, R16, R18 ;  /* 0x000000100f107223 */ /* 0x020fc80000000012 */
[----:B------:R-:W-:-:S04]  /*04f0*/  FFMA R23, R23, R4, R16 ;  /* 0x0000000417177223 */ /* 0x000fc80000000010 */
[----:B------:R-:W-:-:S04]  /*0500*/  FFMA R24, R24, R7, R23 ;  /* 0x0000000718187223 */ /* 0x000fc80000000017 */
[----:B------:R-:W-:-:S04]  /*0510*/  FFMA R8, R25, R8, R24 ;  /* 0x0000000819087223 */ /* 0x000fc80000000018 */
[----:B------:R-:W-:Y:S01]  /*0520*/  FFMA R12, R27, R10, R8 ;  /* 0x0000000a1b0c7223 */ /* 0x000fe20000000008 */
[----:B------:R-:W-:Y:S06]  /*0530*/  BRA.U UP0, `(.L_x_4) ;  /* 0xfffffffd003c7547 */ /* 0x000fec000b83ffff */
.L_x_3:
[----:B------:R-:W-:-:S04]  /*0540*/  ULOP3.LUT UR6, UR20, 0x7, URZ, 0xc0, !UPT ;  /* 0x0000000714067892 */ /* 0x000fc8000f8ec0ff */
[----:B------:R-:W-:-:S09]  /*0550*/  UISETP.NE.AND UP0, UPT, UR6, URZ, UPT ;  /* 0x000000ff0600728c */ /* 0x000fd2000bf05270 */
[----:B------:R-:W-:Y:S05]  /*0560*/  BRA.U !UP0, `(.L_x_5) ;  /* 0x0000000508387547 */ /* 0x000fea000b800000 */
[----:B------:R-:W-:Y:S02]  /*0570*/  UISETP.GE.U32.AND UP0, UPT, UR6, 0x4, UPT ;  /* 0x000000040600788c */ /* 0x000fe4000bf06070 */
[----:B------:R-:W-:-:S04]  /*0580*/  ULOP3.LUT UR5, UR20, 0x3, URZ, 0xc0, !UPT ;  /* 0x0000000314057892 */ /* 0x000fc8000f8ec0ff */
[----:B------:R-:W-:-:S03]  /*0590*/  UISETP.NE.AND UP1, UPT, UR5, URZ, UPT ;  /* 0x000000ff0500728c */ /* 0x000fc6000bf25270 */
[----:B------:R-:W-:Y:S08]  /*05a0*/  BRA.U !UP0, `(.L_x_6) ;  /* 0x00000001087c7547 */ /* 0x000ff0000b800000 */
[----:B------:R-:W1:Y:S01]  /*05b0*/  LDC.64 R6, c[0x0][0x388] ;  /* 0x0000e200ff067b82 */ /* 0x000e620000000a00 */
[----:B------:R-:W2:Y:S01]  /*05c0*/  LDCU.64 UR6, c[0x0][0x380] ;  /* 0x00007000ff0677ac */ /* 0x000ea20008000a00 */
[----:B------:R-:W-:Y:S01]  /*05d0*/  IMAD.U32 R9, RZ, RZ, UR4 ;  /* 0x00000004ff097e24 */ /* 0x000fe2000f8e00ff */
[C---:B------:R-:W-:Y:S02]  /*05e0*/  IADD3 R3, PT, PT, R13.reuse, UR4, RZ ;  /* 0x000000040d037c10 */ /* 0x040fe4000fffe0ff */
[----:B------:R-:W-:Y:S01]  /*05f0*/  IADD3 R10, P0, PT, R13, UR4, RZ ;  /* 0x000000040d0a7c10 */ /* 0x000fe2000ff1e0ff */
[----:B------:R-:W-:Y:S01]  /*0600*/  IMAD R9, R9, UR20, R0 ;  /* 0x0000001409097c24 */ /* 0x000fe2000f8e0200 */
[----:B------:R-:W-:Y:S01]  /*0610*/  MOV R11, UR20 ;  /* 0x00000014000b7c02 */ /* 0x000fe20008000f00 */
[----:B------:R-:W3:Y:S01]  /*0620*/  LDC.64 R4, c[0x0][0x380] ;  /* 0x0000e000ff047b82 */ /* 0x000ee20000000a00 */
[----:B------:R-:W-:Y:S01]  /*0630*/  MOV R15, UR20 ;  /* 0x00000014000f7c02 */ /* 0x000fe20008000f00 */
[----:B-1----:R-:W-:Y:S01]  /*0640*/  IMAD.WIDE R6, R9, 0x4, R6 ;  /* 0x0000000409067825 */ /* 0x002fe200078e0206 */
[----:B------:R-:W-:-:S05]  /*0650*/  MOV R9, UR20 ;  /* 0x0000001400097c02 */ /* 0x000fca0008000f00 */
[----:B------:R-:W-:Y:S02]  /*0660*/  IMAD.WIDE R8, R9, 0x4, R6 ;  /* 0x0000000409087825 */ /* 0x000fe400078e0206 */
[----:B0-----:R-:W4:Y:S02]  /*0670*/  LDG.E R6, desc[UR18][R6.64] ;  /* 0x0000001206067981 */ /* 0x001f24000c1e1900 */
[----:B---3--:R-:W-:Y:S01]  /*0680*/  IMAD.WIDE.U32 R4, R3, 0x4, R4 ;  /* 0x0000000403047825 */ /* 0x008fe200078e0004 */
[----:B------:R-:W-:Y:S01]  /*0690*/  IADD3.X R3, PT, PT, RZ, RZ, RZ, P0, !PT ;  /* 0x000000ffff037210 */ /* 0x000fe200007fe4ff */
[----:B------:R-:W3:Y:S01]  /*06a0*/  LDG.E R17, desc[UR18][R8.64] ;  /* 0x0000001208117981 */ /* 0x000ee2000c1e1900 */
[----:B--2---:R-:W-:-:S03]  /*06b0*/  LEA R2, P0, R10, UR6, 0x2 ;  /* 0x000000060a027c11 */ /* 0x004fc6000f8010ff */
[----:B------:R-:W4:Y:S01]  /*06c0*/  LDG.E R5, desc[UR18][R4.64] ;  /* 0x0000001204057981 */ /* 0x000f22000c1e1900 */
[----:B------:R-:W-:Y:S01]  /*06d0*/  LEA.HI.X R3, R10, UR7, R3, 0x2, P0 ;  /* 0x000000070a037c11 */ /* 0x000fe200080f1403 */
[----:B------:R-:W-:-:S04]  /*06e0*/  IMAD.WIDE R10, R11, 0x4, R8 ;  /* 0x000000040b0a7825 */ /* 0x000fc800078e0208 */
[----:B------:R-:W3:Y:S01]  /*06f0*/  LDG.E R16, desc[UR18][R2.64+0x4] ;  /* 0x0000041202107981 */ /* 0x000ee2000c1e1900 */
[----:B------:R-:W-:-:S03]  /*0700*/  IMAD.WIDE R14, R15, 0x4, R10 ;  /* 0x000000040f0e7825 */ /* 0x000fc600078e020a */
[----:B------:R-:W2:Y:S04]  /*0710*/  LDG.E R19, desc[UR18][R10.64] ;  /* 0x000000120a137981 */ /* 0x000ea8000c1e1900 */
[----:B------:R-:W2:Y:S04]  /*0720*/  LDG.E R18, desc[UR18][R2.64+0x8] ;  /* 0x0000081202127981 */ /* 0x000ea8000c1e1900 */
[----:B------:R-:W5:Y:S04]  /*0730*/  LDG.E R20, desc[UR18][R2.64+0xc] ;  /* 0x00000c1202147981 */ /* 0x000f68000c1e1900 */
[----:B------:R-:W5:Y:S01]  /*0740*/  LDG.E R14, desc[UR18][R14.64] ;  /* 0x000000120e0e7981 */ /* 0x000f62000c1e1900 */
[----:B------:R-:W-:Y:S01]  /*0750*/  UIADD3 UR4, UPT, UPT, UR4, 0x4, URZ ;  /* 0x0000000404047890 */ /* 0x000fe2000fffe0ff */
[----:B----4-:R-:W-:-:S04]  /*0760*/  FFMA R5, R5, R6, R12 ;  /* 0x0000000605057223 */ /* 0x010fc8000000000c */
[----:B---3--:R-:W-:-:S04]  /*0770*/  FFMA R5, R16, R17, R5 ;  /* 0x0000001110057223 */ /* 0x008fc80000000005 */
[----:B--2---:R-:W-:-:S04]  /*0780*/  FFMA R5, R18, R19, R5 ;  /* 0x0000001312057223 */ /* 0x004fc80000000005 */
[----:B-----5:R-:W-:-:S07]  /*0790*/  FFMA R12, R20, R14, R5 ;  /* 0x0000000e140c7223 */ /* 0x020fce0000000005 */
.L_x_6:
[----:B------:R-:W-:Y:S05]  /*07a0*/  BRA.U !UP1, `(.L_x_5) ;  /* 0x0000000109a87547 */ /* 0x000fea000b800000 */
[----:B------:R-:W-:Y:S01]  /*07b0*/  UISETP.NE.AND UP0, UPT, UR5, 0x1, UPT ;  /* 0x000000010500788c */ /* 0x000fe2000bf05270 */
[----:B------:R-:W-:Y:S01]  /*07c0*/  MOV R7, UR4 ;  /* 0x0000000400077c02 */ /* 0x000fe20008000f00 */
[----:B------:R-:W-:Y:S02]  /*07d0*/  ULOP3.LUT UR5, UR20, 0x1, URZ, 0xc0, !UPT ;  /* 0x0000000114057892 */ /* 0x000fe4000f8ec0ff */
[----:B------:R-:W-:Y:S02]  /*07e0*/  MOV R15, UR20 ;  /* 0x00000014000f7c02 */ /* 0x000fe40008000f00 */
[----:B------:R-:W-:Y:S01]  /*07f0*/  UISETP.NE.U32.AND UP1, UPT, UR5, 0x1, UPT ;  /* 0x000000010500788c */ /* 0x000fe2000bf25070 */
[----:B------:R-:W-:-:S04]  /*0800*/  PLOP3.LUT P1, PT, PT, PT, UP0, 0x80, 0x8 ;  /* 0x000000000008781c */ /* 0x000fc80003f2f008 */
[----:B------:R-:W1:Y:S01]  /*0810*/  @UP0 LDCU.128 UR8, c[0x0][0x380] ;  /* 0x00007000ff0807ac */ /* 0x000e620008000c00 */
[----:B------:R-:W-:Y:S01]  /*0820*/  PLOP3.LUT P0, PT, PT, PT, UP1, 0x80, 0x8 ;  /* 0x000000000008781c */ /* 0x000fe20003f0f018 */
[----:B------:R-:W2:Y:S04]  /*0830*/  @UP0 LDCU.64 UR6, c[0x0][0x380] ;  /* 0x00007000ff0607ac */ /* 0x000ea80008000a00 */
[----:B------:R-:W3:Y:S03]  /*0840*/  @!UP1 LDCU.128 UR12, c[0x0][0x380] ;  /* 0x00007000ff0c97ac */ /* 0x000ee60008000c00 */
[C---:B------:R-:W-:Y:S02]  /*0850*/  @P1 IADD3 R3, PT, PT, R13.reuse, UR4, RZ ;  /* 0x000000040d031c10 */ /* 0x040fe4000fffe0ff */
[----:B------:R-:W-:Y:S01]  /*0860*/  @P1 IADD3 R6, P2, PT, R13, UR4, RZ ;  /* 0x000000040d061c10 */ /* 0x000fe2000ff5e0ff */
[----:B------:R-:W-:Y:S01]  /*0870*/  @UP0 UIADD3 UR4, UPT, UPT, UR4, 0x2, URZ ;  /* 0x0000000204040890 */ /* 0x000fe2000fffe0ff */
[----:B-1----:R-:W-:Y:S01]  /*0880*/  MOV R11, UR9 ;  /* 0x00000009000b7c02 */ /* 0x002fe20008000f00 */
[----:B------:R-:W-:Y:S01]  /*0890*/  IMAD.U32 R10, RZ, RZ, UR8 ;  /* 0x00000008ff0a7e24 */ /* 0x000fe2000f8e00ff */
[----:B------:R-:W-:-:S02]  /*08a0*/  MOV R4, UR10 ;  /* 0x0000000a00047c02 */ /* 0x000fc40008000f00 */
[----:B------:R-:W-:Y:S01]  /*08b0*/  MOV R5, UR11 ;  /* 0x0000000b00057c02 */ /* 0x000fe20008000f00 */
[----:B------:R-:W-:-:S04]  /*08c0*/  @P1 IMAD.WIDE.U32 R10, R3, 0x4, R10 ;  /* 0x00000004030a1825 */ /* 0x000fc800078e000a */
[----:B------:R-:W-:Y:S01]  /*08d0*/  @P1 IMAD R3, R7, UR20, R0 ;  /* 0x0000001407031c24 */ /* 0x000fe2000f8e0200 */
[----:B------:R-:W-:Y:S01]  /*08e0*/  @P1 IADD3.X R7, PT, PT, RZ, RZ, RZ, P2, !PT ;  /* 0x000000ffff071210 */ /* 0x000fe200017fe4ff */
[----:B------:R-:W-:Y:S01]  /*08f0*/  IMAD.U32 R19, RZ, RZ, UR4 ;  /* 0x00000004ff137e24 */ /* 0x000fe2000f8e00ff */
[C---:B--2---:R-:W-:Y:S01]  /*0900*/  @P1 LEA R2, P2, R6.reuse, UR6, 0x2 ;  /* 0x0000000606021c11 */ /* 0x044fe2000f8410ff */
[----:B------:R-:W-:Y:S01]  /*0910*/  @P1 IMAD.WIDE R4, R3, 0x4, R4 ;  /* 0x0000000403041825 */ /* 0x000fe200078e0204 */
[----:B------:R-:W-:Y:S01]  /*0920*/  @!P0 IADD3 R17, PT, PT, R13, UR4, RZ ;  /* 0x000000040d118c10 */ /* 0x000fe2000fffe0ff */
[----:B0-----:R-:W2:Y:S01]  /*0930*/  @P1 LDG.E R11, desc[UR18][R10.64] ;  /* 0x000000120a0b1981 */ /* 0x001ea2000c1e1900 */
[----:B------:R-:W-:Y:S01]  /*0940*/  @P1 LEA.HI.X R3, R6, UR7, R7, 0x2, P2 ;  /* 0x0000000706031c11 */ /* 0x000fe200090f1407 */
[----:B------:R-:W-:Y:S01]  /*0950*/  @!P0 IMAD R19, R19, UR20, R0 ;  /* 0x0000001413138c24 */ /* 0x000fe2000f8e0200 */
[----:B---3--:R-:W-:Y:S01]  /*0960*/  MOV R6, UR12 ;  /* 0x0000000c00067c02 */ /* 0x008fe20008000f00 */
[----:B------:R-:W-:Y:S01]  /*0970*/  @P1 IMAD.WIDE R14, R15, 0x4, R4 ;  /* 0x000000040f0e1825 */ /* 0x000fe200078e0204 */
[----:B------:R-:W-:Y:S01]  /*0980*/  MOV R7, UR13 ;  /* 0x0000000d00077c02 */ /* 0x000fe20008000f00 */
[----:B------:R-:W2:Y:S01]  /*0990*/  @P1 LDG.E R4, desc[UR18][R4.64] ;  /* 0x0000001204041981 */ /* 0x000ea2000c1e1900 */
[----:B------:R-:W-:-:S02]  /*09a0*/  MOV R8, UR14 ;  /* 0x0000000e00087c02 */ /* 0x000fc40008000f00 */
[----:B------:R-:W-:Y:S01]  /*09b0*/  MOV R9, UR15 ;  /* 0x0000000f00097c02 */ /* 0x000fe20008000f00 */
[----:B------:R-:W-:Y:S01]  /*09c0*/  @!P0 IMAD.WIDE.U32 R6, R17, 0x4, R6 ;  /* 0x0000000411068825 */ /* 0x000fe200078e0006 */
[----:B------:R-:W3:Y:S03]  /*09d0*/  @P1 LDG.E R14, desc[UR18][R14.64] ;  /* 0x000000120e0e1981 */ /* 0x000ee6000c1e1900 */
[----:B------:R-:W-:Y:S01]  /*09e0*/  @!P0 IMAD.WIDE R8, R19, 0x4, R8 ;  /* 0x0000000413088825 */ /* 0x000fe200078e0208 */
[----:B------:R-:W3:Y:S04]  /*09f0*/  @P1 LDG.E R2, desc[UR18][R2.64+0x4] ;  /* 0x0000041202021981 */ /* 0x000ee8000c1e1900 */
[----:B------:R-:W4:Y:S04]  /*0a00*/  @!P0 LDG.E R7, desc[UR18][R6.64] ;  /* 0x0000001206078981 */ /* 0x000f28000c1e1900 */
[----:B------:R-:W4:Y:S01]  /*0a10*/  @!P0 LDG.E R8, desc[UR18][R8.64] ;  /* 0x0000001208088981 */ /* 0x000f22000c1e1900 */
[----:B--2---:R-:W-:-:S04]  /*0a20*/  @P1 FFMA R11, R11, R4, R12 ;  /* 0x000000040b0b1223 */ /* 0x004fc8000000000c */
[----:B---3--:R-:W-:-:S04]  /*0a30*/  @P1 FFMA R12, R2, R14, R11 ;  /* 0x0000000e020c1223 */ /* 0x008fc8000000000b */
[----:B----4-:R-:W-:-:S07]  /*0a40*/  @!P0 FFMA R12, R7, R8, R12 ;  /* 0x00000008070c8223 */ /* 0x010fce000000000c */
.L_x_5:
[----:B------:R-:W1:Y:S01]  /*0a50*/  LDC.64 R2, c[0x0][0x390] ;  /* 0x0000e400ff027b82 */ /* 0x000e620000000a00 */
[----:B------:R-:W-:-:S05]  /*0a60*/  IADD3 R13, PT, PT, R0, R13, RZ ;  /* 0x0000000d000d7210 */ /* 0x000fca0007ffe0ff */
[----:B-1----:R-:W-:-:S05]  /*0a70*/  IMAD.WIDE R2, R13, 0x4, R2 ;  /* 0x000000040d027825 */ /* 0x002fca00078e0202 */
[----:B0-----:R-:W-:Y:S01]  /*0a80*/  STG.E desc[UR18][R2.64], R12 ;  /* 0x0000000c02007986 */ /* 0x001fe2000c101912 */
[----:B------:R-:W-:Y:S05]  /*0a90*/  EXIT ;  /* 0x000000000000794d */ /* 0x000fea0003800000 */
.L_x_7:
        /* <DEDUP_REMOVED lines=14> */
.L_x_9:


//--------------------- .nv.shared._Z11matMulTiledPKfS0_Pfi --------------------------
	.section	.nv.shared._Z11matMulTiledPKfS0_Pfi,"aw",@nobits
	.sectionflags	@""
	.align	4
.nv.shared._Z11matMulTiledPKfS0_Pfi:
	.zero		3072


//--------------------- .nv.shared.reserved.0     --------------------------
	.section	.nv.shared.reserved.0,"aw",@nobits
	.weak		__nv_reservedSMEM_offset_0_alias
	.size		__nv_reservedSMEM_offset_0_alias, 0, 64
	.other		__nv_reservedSMEM_offset_0_alias,@"STO_CUDA_RESERVED_SHARED STV_DEFAULT"
__nv_reservedSMEM_offset_0_alias:
	.zero		0
	.zero		64


//--------------------- .nv.constant0._Z11matMulTiledPKfS0_Pfi --------------------------
	.section	.nv.constant0._Z11matMulTiledPKfS0_Pfi,"a",@progbits
	.sectionflags	@""
	.align	4
.nv.constant0._Z11matMulTiledPKfS0_Pfi:
	.zero		924


//--------------------- .nv.constant0._Z11matMulNaivePKfS0_Pfi --------------------------
	.section	.nv.constant0._Z11matMulNaivePKfS0_Pfi,"a",@progbits
	.sectionflags	@""
	.align	4
.nv.constant0._Z11matMulNaivePKfS0_Pfi:
	.zero		924


//--------------------- SYMBOLS --------------------------

	.type		.nv.reservedSmem.offset0,@object
	.size		.nv.reservedSmem.offset0,0x4
	.type		.nv.reservedSmem.cap,@object
	.size		.nv.reservedSmem.cap,0x4
